//
// Generated by NVIDIA NVVM Compiler
//
// Compiler Build ID: CL-36424714
// Cuda compilation tools, release 13.0, V13.0.88
// Based on NVVM 20.0.0
//

.version 9.0
.target sm_100
.address_size 64

	// .globl	_Z14matrixMulNaivePKfS0_Pfiii

.visible .entry _Z14matrixMulNaivePKfS0_Pfiii(
	.param .u64 .ptr .align 1 _Z14matrixMulNaivePKfS0_Pfiii_param_0,
	.param .u64 .ptr .align 1 _Z14matrixMulNaivePKfS0_Pfiii_param_1,
	.param .u64 .ptr .align 1 _Z14matrixMulNaivePKfS0_Pfiii_param_2,
	.param .u32 _Z14matrixMulNaivePKfS0_Pfiii_param_3,
	.param .u32 _Z14matrixMulNaivePKfS0_Pfiii_param_4,
	.param .u32 _Z14matrixMulNaivePKfS0_Pfiii_param_5
)
{


	ret;

}
	// .globl	_Z14matrixMulTiledPKfS0_Pfiii
.visible .entry _Z14matrixMulTiledPKfS0_Pfiii(
	.param .u64 .ptr .align 1 _Z14matrixMulTiledPKfS0_Pfiii_param_0,
	.param .u64 .ptr .align 1 _Z14matrixMulTiledPKfS0_Pfiii_param_1,
	.param .u64 .ptr .align 1 _Z14matrixMulTiledPKfS0_Pfiii_param_2,
	.param .u32 _Z14matrixMulTiledPKfS0_Pfiii_param_3,
	.param .u32 _Z14matrixMulTiledPKfS0_Pfiii_param_4,
	.param .u32 _Z14matrixMulTiledPKfS0_Pfiii_param_5
)
{


	ret;

}


// ===== COMPILED SASS (sm_100) =====

	.target	sm_100

	.elftype	@"ET_EXEC"


//--------------------- .note.nv.tkinfo           --------------------------
	.section	.note.nv.tkinfo,"",@"SHT_NOTE"
	.sectionflags	@"SHF_NOTE_NV_TKINFO"
	.tkinfo
        /*0018*/ 	.word	0x00000002
        /*0030*/ 	.string	""
        /*0030*/ 	.string	"ptxas"
        /*0030*/ 	.string	"Cuda compilation tools, release 13.0, V13.0.88"
        /*0030*/ 	.string	"Build cuda_13.0.r13.0/compiler.36424714_0"
        /*0030*/ 	.string	"-arch sm_100 -m 64 "



//--------------------- .note.nv.cuinfo           --------------------------
	.section	.note.nv.cuinfo,"",@"SHT_NOTE"
	.sectionflags	@"SHF_NOTE_NV_CUINFO"
        /*0018*/ 	.short	0x0002
        /*001a*/ 	.short	0x0064
        /*001c*/ 	.short	0x0082
	.zero		2


//--------------------- .nv.info                  --------------------------
	.section	.nv.info,"",@"SHT_CUDA_INFO"
	.align	4


	//----- nvinfo : EIATTR_REGCOUNT
	.align		4
        /*0000*/ 	.byte	0x04, 0x2f
        /*0002*/ 	.short	(.L_1 - .L_0)
	.align		4
.L_0:
        /*0004*/ 	.word	index@(_Z14matrixMulNaivePKfS0_Pfiii)
        /*0008*/ 	.word	0x00000004


	//----- nvinfo : EIATTR_FRAME_SIZE
	.align		4
.L_1:
        /*000c*/ 	.byte	0x04, 0x11
        /*000e*/ 	.short	(.L_3 - .L_2)
	.align		4
.L_2:
        /*0010*/ 	.word	index@(_Z14matrixMulNaivePKfS0_Pfiii)
        /*0014*/ 	.word	0x00000000


	//----- nvinfo : EIATTR_REGCOUNT
	.align		4
.L_3:
        /*0018*/ 	.byte	0x04, 0x2f
        /*001a*/ 	.short	(.L_5 - .L_4)
	.align		4
.L_4:
        /*001c*/ 	.word	index@(_Z14matrixMulTiledPKfS0_Pfiii)
        /*0020*/ 	.word	0x00000004


	//----- nvinfo : EIATTR_FRAME_SIZE
	.align		4
.L_5:
        /*0024*/ 	.byte	0x04, 0x11
        /*0026*/ 	.short	(.L_7 - .L_6)
	.align		4
.L_6:
        /*0028*/ 	.word	index@(_Z14matrixMulTiledPKfS0_Pfiii)
        /*002c*/ 	.word	0x00000000


	//----- nvinfo : EIATTR_MIN_STACK_SIZE
	.align		4
.L_7:
        /*0030*/ 	.byte	0x04, 0x12
        /*0032*/ 	.short	(.L_9 - .L_8)
	.align		4
.L_8:
        /*0034*/ 	.word	index@(_Z14matrixMulTiledPKfS0_Pfiii)
        /*0038*/ 	.word	0x00000000


	//----- nvinfo : EIATTR_MIN_STACK_SIZE
	.align		4
.L_9:
        /*003c*/ 	.byte	0x04, 0x12
        /*003e*/ 	.short	(.L_11 - .L_10)
	.align		4
.L_10:
        /*0040*/ 	.word	index@(_Z14matrixMulNaivePKfS0_Pfiii)
        /*0044*/ 	.word	0x00000000
.L_11:


//--------------------- .nv.compat                --------------------------
	.section	.nv.compat,"",@"SHT_CUDA_COMPAT_INFO"
	.align	4
        /*0000*/ 	.byte	0x02, 0x09, 0x00, 0x00, 0x02, 0x02, 0x01, 0x00, 0x02, 0x05, 0x05, 0x00, 0x03, 0x07, 0x01, 0x01
        /*0010*/ 	.byte	0x02, 0x03, 0x00, 0x00, 0x02, 0x06, 0x01, 0x00, 0x04, 0x0b, 0x08, 0x00, 0x09, 0x00, 0x00, 0x00
        /*0020*/ 	.byte	0x00, 0x00, 0x00, 0x00


//--------------------- .nv.info._Z14matrixMulTiledPKfS0_Pfiii --------------------------
	.section	.nv.info._Z14matrixMulTiledPKfS0_Pfiii,"",@"SHT_CUDA_INFO"
	.sectionflags	@""
	.align	4


	//----- nvinfo : EIATTR_CUDA_API_VERSION
	.align		4
        /*0000*/ 	.byte	0x04, 0x37
        /*0002*/ 	.short	(.L_13 - .L_12)
.L_12:
        /*0004*/ 	.word	0x00000082


	//----- nvinfo : EIATTR_KPARAM_INFO
	.align		4
.L_13:
        /*0008*/ 	.byte	0x04, 0x17
        /*000a*/ 	.short	(.L_15 - .L_14)
.L_14:
        /*000c*/ 	.word	0x00000000
        /*0010*/ 	.short	0x0005
        /*0012*/ 	.short	0x0020
        /*0014*/ 	.byte	0x00, 0xf0, 0x11, 0x00


	//----- nvinfo : EIATTR_KPARAM_INFO
	.align		4
.L_15:
        /*0018*/ 	.byte	0x04, 0x17
        /*001a*/ 	.short	(.L_17 - .L_16)
.L_16:
        /*001c*/ 	.word	0x00000000
        /*0020*/ 	.short	0x0004
        /*0022*/ 	.short	0x001c
        /*0024*/ 	.byte	0x00, 0xf0, 0x11, 0x00


	//----- nvinfo : EIATTR_KPARAM_INFO
	.align		4
.L_17:
        /*0028*/ 	.byte	0x04, 0x17
        /*002a*/ 	.short	(.L_19 - .L_18)
.L_18:
        /*002c*/ 	.word	0x00000000
        /*0030*/ 	.short	0x0003
        /*0032*/ 	.short	0x0018
        /*0034*/ 	.byte	0x00, 0xf0, 0x11, 0x00


	//----- nvinfo : EIATTR_KPARAM_INFO
	.align		4
.L_19:
        /*0038*/ 	.byte	0x04, 0x17
        /*003a*/ 	.short	(.L_21 - .L_20)
.L_20:
        /*003c*/ 	.word	0x00000000
        /*0040*/ 	.short	0x0002
        /*0042*/ 	.short	0x0010
        /*0044*/ 	.byte	0x00, 0xf5, 0x21, 0x00


	//----- nvinfo : EIATTR_KPARAM_INFO
	.align		4
.L_21:
        /*0048*/ 	.byte	0x04, 0x17
        /*004a*/ 	.short	(.L_23 - .L_22)
.L_22:
        /*004c*/ 	.word	0x00000000
        /*0050*/ 	.short	0x0001
        /*0052*/ 	.short	0x0008
        /*0054*/ 	.byte	0x00, 0xf5, 0x21, 0x00


	//----- nvinfo : EIATTR_KPARAM_INFO
	.align		4
.L_23:
        /*0058*/ 	.byte	0x04, 0x17
        /*005a*/ 	.short	(.L_25 - .L_24)
.L_24:
        /*005c*/ 	.word	0x00000000
        /*0060*/ 	.short	0x0000
        /*0062*/ 	.short	0x0000
        /*0064*/ 	.byte	0x00, 0xf5, 0x21, 0x00


	//----- nvinfo : EIATTR_SPARSE_MMA_MASK
	.align		4
.L_25:
        /*0068*/ 	.byte	0x03, 0x50
        /*006a*/ 	.short	0x0000


	//----- nvinfo : EIATTR_MAXREG_COUNT
	.align		4
        /*006c*/ 	.byte	0x03, 0x1b
        /*006e*/ 	.short	0x00ff


	//----- nvinfo : EIATTR_MERCURY_ISA_VERSION
	.align		4
        /*0070*/ 	.byte	0x03, 0x5f
        /*0072*/ 	.short	0x0101


	//----- nvinfo : EIATTR_VRC_CTA_INIT_COUNT
	.align		4
        /*0074*/ 	.byte	0x02, 0x4a
	.zero		1
	.zero		1


	//----- nvinfo : EIATTR_EXIT_INSTR_OFFSETS
	.align		4
        /*0078*/ 	.byte	0x04, 0x1c
        /*007a*/ 	.short	(.L_27 - .L_26)


	//   ....[0]....
.L_26:
        /*007c*/ 	.word	0x00000010


	//----- nvinfo : EIATTR_CBANK_PARAM_SIZE
	.align		4
.L_27:
        /*0080*/ 	.byte	0x03, 0x19
        /*0082*/ 	.short	0x0024


	//----- nvinfo : EIATTR_PARAM_CBANK
	.align		4
        /*0084*/ 	.byte	0x04, 0x0a
        /*0086*/ 	.short	(.L_29 - .L_28)
	.align		4
.L_28:
        /*0088*/ 	.word	index@(.nv.constant0._Z14matrixMulTiledPKfS0_Pfiii)
        /*008c*/ 	.short	0x0380
        /*008e*/ 	.short	0x0024


	//----- nvinfo : EIATTR_SW_WAR
	.align		4
.L_29:
        /*0090*/ 	.byte	0x04, 0x36
        /*0092*/ 	.short	(.L_31 - .L_30)
.L_30:
        /*0094*/ 	.word	0x00000008
.L_31:


//--------------------- .nv.info._Z14matrixMulNaivePKfS0_Pfiii --------------------------
	.section	.nv.info._Z14matrixMulNaivePKfS0_Pfiii,"",@"SHT_CUDA_INFO"
	.sectionflags	@""
	.align	4


	//----- nvinfo : EIATTR_CUDA_API_VERSION
	.align		4
        /*0000*/ 	.byte	0x04, 0x37
        /*0002*/ 	.short	(.L_33 - .L_32)
.L_32:
        /*0004*/ 	.word	0x00000082


	//----- nvinfo : EIATTR_KPARAM_INFO
	.align		4
.L_33:
        /*0008*/ 	.byte	0x04, 0x17
        /*000a*/ 	.short	(.L_35 - .L_34)
.L_34:
        /*000c*/ 	.word	0x00000000
        /*0010*/ 	.short	0x0005
        /*0012*/ 	.short	0x0020
        /*0014*/ 	.byte	0x00, 0xf0, 0x11, 0x00


	//----- nvinfo : EIATTR_KPARAM_INFO
	.align		4
.L_35:
        /*0018*/ 	.byte	0x04, 0x17
        /*001a*/ 	.short	(.L_37 - .L_36)
.L_36:
        /*001c*/ 	.word	0x00000000
        /*0020*/ 	.short	0x0004
        /*0022*/ 	.short	0x001c
        /*0024*/ 	.byte	0x00, 0xf0, 0x11, 0x00


	//----- nvinfo : EIATTR_KPARAM_INFO
	.align		4
.L_37:
        /*0028*/ 	.byte	0x04, 0x17
        /*002a*/ 	.short	(.L_39 - .L_38)
.L_38:
        /*002c*/ 	.word	0x00000000
        /*0030*/ 	.short	0x0003
        /*0032*/ 	.short	0x0018
        /*0034*/ 	.byte	0x00, 0xf0, 0x11, 0x00


	//----- nvinfo : EIATTR_KPARAM_INFO
	.align		4
.L_39:
        /*0038*/ 	.byte	0x04, 0x17
        /*003a*/ 	.short	(.L_41 - .L_40)
.L_40:
        /*003c*/ 	.word	0x00000000
        /*0040*/ 	.short	0x0002
        /*0042*/ 	.short	0x0010
        /*0044*/ 	.byte	0x00, 0xf5, 0x21, 0x00


	//----- nvinfo : EIATTR_KPARAM_INFO
	.align		4
.L_41:
        /*0048*/ 	.byte	0x04, 0x17
        /*004a*/ 	.short	(.L_43 - .L_42)
.L_42:
        /*004c*/ 	.word	0x00000000
        /*0050*/ 	.short	0x0001
        /*0052*/ 	.short	0x0008
        /*0054*/ 	.byte	0x00, 0xf5, 0x21, 0x00


	//----- nvinfo : EIATTR_KPARAM_INFO
	.align		4
.L_43:
        /*0058*/ 	.byte	0x04, 0x17
        /*005a*/ 	.short	(.L_45 - .L_44)
.L_44:
        /*005c*/ 	.word	0x00000000
        /*0060*/ 	.short	0x0000
        /*0062*/ 	.short	0x0000
        /*0064*/ 	.byte	0x00, 0xf5, 0x21, 0x00


	//----- nvinfo : EIATTR_SPARSE_MMA_MASK
	.align		4
.L_45:
        /*0068*/ 	.byte	0x03, 0x50
        /*006a*/ 	.short	0x0000


	//----- nvinfo : EIATTR_MAXREG_COUNT
	.align		4
        /*006c*/ 	.byte	0x03, 0x1b
        /*006e*/ 	.short	0x00ff


	//----- nvinfo : EIATTR_MERCURY_ISA_VERSION
	.align		4
        /*0070*/ 	.byte	0x03, 0x5f
        /*0072*/ 	.short	0x0101


	//----- nvinfo : EIATTR_VRC_CTA_INIT_COUNT
	.align		4
        /*0074*/ 	.byte	0x02, 0x4a
	.zero		1
	.zero		1


	//----- nvinfo : EIATTR_EXIT_INSTR_OFFSETS
	.align		4
        /*0078*/ 	.byte	0x04, 0x1c
        /*007a*/ 	.short	(.L_47 - .L_46)


	//   ....[0]....
.L_46:
        /*007c*/ 	.word	0x00000010


	//----- nvinfo : EIATTR_CBANK_PARAM_SIZE
	.align		4
.L_47:
        /*0080*/ 	.byte	0x03, 0x19
        /*0082*/ 	.short	0x0024


	//----- nvinfo : EIATTR_PARAM_CBANK
	.align		4
        /*0084*/ 	.byte	0x04, 0x0a
        /*0086*/ 	.short	(.L_49 - .L_48)
	.align		4
.L_48:
        /*0088*/ 	.word	index@(.nv.constant0._Z14matrixMulNaivePKfS0_Pfiii)
        /*008c*/ 	.short	0x0380
        /*008e*/ 	.short	0x0024


	//----- nvinfo : EIATTR_SW_WAR
	.align		4
.L_49:
        /*0090*/ 	.byte	0x04, 0x36
        /*0092*/ 	.short	(.L_51 - .L_50)
.L_50:
        /*0094*/ 	.word	0x00000008
.L_51:


//--------------------- .nv.callgraph             --------------------------
	.section	.nv.callgraph,"",@"SHT_CUDA_CALLGRAPH"
	.align	4
	.sectionentsize	8
	.align		4
        /*0000*/ 	.word	0x00000000
	.align		4
        /*0004*/ 	.word	0xffffffff
	.align		4
        /*0008*/ 	.word	0x00000000
	.align		4
        /*000c*/ 	.word	0xfffffffe
	.align		4
        /*0010*/ 	.word	0x00000000
	.align		4
        /*0014*/ 	.word	0xfffffffd
	.align		4
        /*0018*/ 	.word	0x00000000
	.align		4
        /*001c*/ 	.word	0xfffffffc


//--------------------- .text._Z14matrixMulTiledPKfS0_Pfiii --------------------------
	.section	.text._Z14matrixMulTiledPKfS0_Pfiii,"ax",@progbits
	.align	128
        .global         _Z14matrixMulTiledPKfS0_Pfiii
        .type           _Z14matrixMulTiledPKfS0_Pfiii,@function
        .size           _Z14matrixMulTiledPKfS0_Pfiii,(.L_x_2 - _Z14matrixMulTiledPKfS0_Pfiii)
        .other          _Z14matrixMulTiledPKfS0_Pfiii,@"STO_CUDA_ENTRY STV_DEFAULT"
_Z14matrixMulTiledPKfS0_Pfiii:
.text._Z14matrixMulTiledPKfS0_Pfiii:
[----:B------:R-:W-:Y:S01]  /*0000*/  LDC R1, c[0x0][0x37c] ;  /* 0x0000df00ff017b82 */ /* 0x000fe20000000800 */
[----:B------:R-:W-:Y:S05]  /*0010*/  EXIT ;  /* 0x000000000000794d */ /* 0x000fea0003800000 */
.L_x_0:
[----:B------:R-:W-:-:S00]  /*0020*/  BRA `(.L_x_0) ;  /* 0xfffffffc00fc7947 */ /* 0x000fc0000383ffff */
[----:B------:R-:W-:-:S00]  /*0030*/  NOP ;  /* 0x0000000000007918 */ /* 0x000fc00000000000 */
        /* <DEDUP_REMOVED lines=12> */
.L_x_2:


//--------------------- .text._Z14matrixMulNaivePKfS0_Pfiii --------------------------
	.section	.text._Z14matrixMulNaivePKfS0_Pfiii,"ax",@progbits
	.align	128
        .global         _Z14matrixMulNaivePKfS0_Pfiii
        .type           _Z14matrixMulNaivePKfS0_Pfiii,@function
        .size           _Z14matrixMulNaivePKfS0_Pfiii,(.L_x_3 - _Z14matrixMulNaivePKfS0_Pfiii)
        .other          _Z14matrixMulNaivePKfS0_Pfiii,@"STO_CUDA_ENTRY STV_DEFAULT"
_Z14matrixMulNaivePKfS0_Pfiii:
.text._Z14matrixMulNaivePKfS0_Pfiii:
[----:B------:R-:W-:Y:S01]  /*0000*/  LDC R1, c[0x0][0x37c] ;  /* 0x0000df00ff017b82 */ /* 0x000fe20000000800 */
[----:B------:R-:W-:Y:S05]  /*0010*/  EXIT ;  /* 0x000000000000794d */ /* 0x000fea0003800000 */
.L_x_1:
        /* <DEDUP_REMOVED lines=14> */
.L_x_3:


//--------------------- .nv.shared.reserved.0     --------------------------
	.section	.nv.shared.reserved.0,"aw",@nobits
	.weak		__nv_reservedSMEM_offset_0_alias
	.size		__nv_reservedSMEM_offset_0_alias, 0, 64
	.other		__nv_reservedSMEM_offset_0_alias,@"STO_CUDA_RESERVED_SHARED STV_DEFAULT"
__nv_reservedSMEM_offset_0_alias:
	.zero		0
	.zero		64


//--------------------- .nv.constant0._Z14matrixMulTiledPKfS0_Pfiii --------------------------
	.section	.nv.constant0._Z14matrixMulTiledPKfS0_Pfiii,"a",@progbits
	.sectionflags	@""
	.align	4
.nv.constant0._Z14matrixMulTiledPKfS0_Pfiii:
	.zero		932


//--------------------- .nv.constant0._Z14matrixMulNaivePKfS0_Pfiii --------------------------
	.section	.nv.constant0._Z14matrixMulNaivePKfS0_Pfiii,"a",@progbits
	.sectionflags	@""
	.align	4
.nv.constant0._Z14matrixMulNaivePKfS0_Pfiii:
	.zero		932


//--------------------- SYMBOLS --------------------------

	.type		.nv.reservedSmem.offset0,@object
	.size		.nv.reservedSmem.offset0,0x4
